//
// Generated by NVIDIA NVVM Compiler
//
// Compiler Build ID: CL-36424714
// Cuda compilation tools, release 13.0, V13.0.88
// Based on NVVM 20.0.0
//

.version 9.0
.target sm_100
.address_size 64

	// .globl	_Z11emptyKernelv

.visible .entry _Z11emptyKernelv()
{


	ret;

}
	// .globl	_Z3addPiS_S_
.visible .entry _Z3addPiS_S_(
	.param .u64 .ptr .align 1 _Z3addPiS_S__param_0,
	.param .u64 .ptr .align 1 _Z3addPiS_S__param_1,
	.param .u64 .ptr .align 1 _Z3addPiS_S__param_2
)
{
	.reg .b32 	%r<5>;
	.reg .b64 	%rd<11>;

	ld.param.u64 	%rd1, [_Z3addPiS_S__param_0];
	ld.param.u64 	%rd2, [_Z3addPiS_S__param_1];
	ld.param.u64 	%rd3, [_Z3addPiS_S__param_2];
	cvta.to.global.u64 	%rd4, %rd3;
	cvta.to.global.u64 	%rd5, %rd2;
	cvta.to.global.u64 	%rd6, %rd1;
	mov.u32 	%r1, %ctaid.x;
	mul.wide.u32 	%rd7, %r1, 4;
	add.s64 	%rd8, %rd6, %rd7;
	ld.global.u32 	%r2, [%rd8];
	add.s64 	%rd9, %rd5, %rd7;
	ld.global.u32 	%r3, [%rd9];
	add.s32 	%r4, %r3, %r2;
	add.s64 	%rd10, %rd4, %rd7;
	st.global.u32 	[%rd10], %r4;
	ret;

}


// ===== COMPILED SASS (sm_100) =====

	.target	sm_100

	.elftype	@"ET_EXEC"


//--------------------- .note.nv.tkinfo           --------------------------
	.section	.note.nv.tkinfo,"",@"SHT_NOTE"
	.sectionflags	@"SHF_NOTE_NV_TKINFO"
	.tkinfo
        /*0018*/ 	.word	0x00000002
        /*0030*/ 	.string	""
        /*0030*/ 	.string	"ptxas"
        /*0030*/ 	.string	"Cuda compilation tools, release 13.0, V13.0.88"
        /*0030*/ 	.string	"Build cuda_13.0.r13.0/compiler.36424714_0"
        /*0030*/ 	.string	"-arch sm_100 -m 64 "



//--------------------- .note.nv.cuinfo           --------------------------
	.section	.note.nv.cuinfo,"",@"SHT_NOTE"
	.sectionflags	@"SHF_NOTE_NV_CUINFO"
        /*0018*/ 	.short	0x0002
        /*001a*/ 	.short	0x0064
        /*001c*/ 	.short	0x0082
	.zero		2


//--------------------- .nv.info                  --------------------------
	.section	.nv.info,"",@"SHT_CUDA_INFO"
	.align	4


	//----- nvinfo : EIATTR_REGCOUNT
	.align		4
        /*0000*/ 	.byte	0x04, 0x2f
        /*0002*/ 	.short	(.L_1 - .L_0)
	.align		4
.L_0:
        /*0004*/ 	.word	index@(_Z11emptyKernelv)
        /*0008*/ 	.word	0x00000004


	//----- nvinfo : EIATTR_FRAME_SIZE
	.align		4
.L_1:
        /*000c*/ 	.byte	0x04, 0x11
        /*000e*/ 	.short	(.L_3 - .L_2)
	.align		4
.L_2:
        /*0010*/ 	.word	index@(_Z11emptyKernelv)
        /*0014*/ 	.word	0x00000000


	//----- nvinfo : EIATTR_REGCOUNT
	.align		4
.L_3:
        /*0018*/ 	.byte	0x04, 0x2f
        /*001a*/ 	.short	(.L_5 - .L_4)
	.align		4
.L_4:
        /*001c*/ 	.word	index@(_Z3addPiS_S_)
        /*0020*/ 	.word	0x0000000c


	//----- nvinfo : EIATTR_FRAME_SIZE
	.align		4
.L_5:
        /*0024*/ 	.byte	0x04, 0x11
        /*0026*/ 	.short	(.L_7 - .L_6)
	.align		4
.L_6:
        /*0028*/ 	.word	index@(_Z3addPiS_S_)
        /*002c*/ 	.word	0x00000000


	//----- nvinfo : EIATTR_MIN_STACK_SIZE
	.align		4
.L_7:
        /*0030*/ 	.byte	0x04, 0x12
        /*0032*/ 	.short	(.L_9 - .L_8)
	.align		4
.L_8:
        /*0034*/ 	.word	index@(_Z3addPiS_S_)
        /*0038*/ 	.word	0x00000000


	//----- nvinfo : EIATTR_MIN_STACK_SIZE
	.align		4
.L_9:
        /*003c*/ 	.byte	0x04, 0x12
        /*003e*/ 	.short	(.L_11 - .L_10)
	.align		4
.L_10:
        /*0040*/ 	.word	index@(_Z11emptyKernelv)
        /*0044*/ 	.word	0x00000000
.L_11:


//--------------------- .nv.compat                --------------------------
	.section	.nv.compat,"",@"SHT_CUDA_COMPAT_INFO"
	.align	4
        /*0000*/ 	.byte	0x02, 0x09, 0x00, 0x00, 0x02, 0x02, 0x01, 0x00, 0x02, 0x05, 0x05, 0x00, 0x03, 0x07, 0x01, 0x01
        /*0010*/ 	.byte	0x02, 0x03, 0x00, 0x00, 0x02, 0x06, 0x01, 0x00, 0x04, 0x0b, 0x08, 0x00, 0x09, 0x00, 0x00, 0x00
        /*0020*/ 	.byte	0x00, 0x00, 0x00, 0x00


//--------------------- .nv.info._Z3addPiS_S_     --------------------------
	.section	.nv.info._Z3addPiS_S_,"",@"SHT_CUDA_INFO"
	.sectionflags	@""
	.align	4


	//----- nvinfo : EIATTR_CUDA_API_VERSION
	.align		4
        /*0000*/ 	.byte	0x04, 0x37
        /*0002*/ 	.short	(.L_13 - .L_12)
.L_12:
        /*0004*/ 	.word	0x00000082


	//----- nvinfo : EIATTR_KPARAM_INFO
	.align		4
.L_13:
        /*0008*/ 	.byte	0x04, 0x17
        /*000a*/ 	.short	(.L_15 - .L_14)
.L_14:
        /*000c*/ 	.word	0x00000000
        /*0010*/ 	.short	0x0002
        /*0012*/ 	.short	0x0010
        /*0014*/ 	.byte	0x00, 0xf5, 0x21, 0x00


	//----- nvinfo : EIATTR_KPARAM_INFO
	.align		4
.L_15:
        /*0018*/ 	.byte	0x04, 0x17
        /*001a*/ 	.short	(.L_17 - .L_16)
.L_16:
        /*001c*/ 	.word	0x00000000
        /*0020*/ 	.short	0x0001
        /*0022*/ 	.short	0x0008
        /*0024*/ 	.byte	0x00, 0xf5, 0x21, 0x00


	//----- nvinfo : EIATTR_KPARAM_INFO
	.align		4
.L_17:
        /*0028*/ 	.byte	0x04, 0x17
        /*002a*/ 	.short	(.L_19 - .L_18)
.L_18:
        /*002c*/ 	.word	0x00000000
        /*0030*/ 	.short	0x0000
        /*0032*/ 	.short	0x0000
        /*0034*/ 	.byte	0x00, 0xf5, 0x21, 0x00


	//----- nvinfo : EIATTR_SPARSE_MMA_MASK
	.align		4
.L_19:
        /*0038*/ 	.byte	0x03, 0x50
        /*003a*/ 	.short	0x0000


	//----- nvinfo : EIATTR_MAXREG_COUNT
	.align		4
        /*003c*/ 	.byte	0x03, 0x1b
        /*003e*/ 	.short	0x00ff


	//----- nvinfo : EIATTR_MERCURY_ISA_VERSION
	.align		4
        /*0040*/ 	.byte	0x03, 0x5f
        /*0042*/ 	.short	0x0101


	//----- nvinfo : EIATTR_VRC_CTA_INIT_COUNT
	.align		4
        /*0044*/ 	.byte	0x02, 0x4a
	.zero		1
	.zero		1


	//----- nvinfo : EIATTR_EXIT_INSTR_OFFSETS
	.align		4
        /*0048*/ 	.byte	0x04, 0x1c
        /*004a*/ 	.short	(.L_21 - .L_20)


	//   ....[0]....
.L_20:
        /*004c*/ 	.word	0x000000d0


	//----- nvinfo : EIATTR_CBANK_PARAM_SIZE
	.align		4
.L_21:
        /*0050*/ 	.byte	0x03, 0x19
        /*0052*/ 	.short	0x0018


	//----- nvinfo : EIATTR_PARAM_CBANK
	.align		4
        /*0054*/ 	.byte	0x04, 0x0a
        /*0056*/ 	.short	(.L_23 - .L_22)
	.align		4
.L_22:
        /*0058*/ 	.word	index@(.nv.constant0._Z3addPiS_S_)
        /*005c*/ 	.short	0x0380
        /*005e*/ 	.short	0x0018


	//----- nvinfo : EIATTR_SW_WAR
	.align		4
.L_23:
        /*0060*/ 	.byte	0x04, 0x36
        /*0062*/ 	.short	(.L_25 - .L_24)
.L_24:
        /*0064*/ 	.word	0x00000008
.L_25:


//--------------------- .nv.info._Z11emptyKernelv --------------------------
	.section	.nv.info._Z11emptyKernelv,"",@"SHT_CUDA_INFO"
	.sectionflags	@""
	.align	4


	//----- nvinfo : EIATTR_CUDA_API_VERSION
	.align		4
        /*0000*/ 	.byte	0x04, 0x37
        /*0002*/ 	.short	(.L_27 - .L_26)
.L_26:
        /*0004*/ 	.word	0x00000082


	//----- nvinfo : EIATTR_SPARSE_MMA_MASK
	.align		4
.L_27:
        /*0008*/ 	.byte	0x03, 0x50
        /*000a*/ 	.short	0x0000


	//----- nvinfo : EIATTR_MAXREG_COUNT
	.align		4
        /*000c*/ 	.byte	0x03, 0x1b
        /*000e*/ 	.short	0x00ff


	//----- nvinfo : EIATTR_MERCURY_ISA_VERSION
	.align		4
        /*0010*/ 	.byte	0x03, 0x5f
        /*0012*/ 	.short	0x0101


	//----- nvinfo : EIATTR_VRC_CTA_INIT_COUNT
	.align		4
        /*0014*/ 	.byte	0x02, 0x4a
	.zero		1
	.zero		1


	//----- nvinfo : EIATTR_EXIT_INSTR_OFFSETS
	.align		4
        /*0018*/ 	.byte	0x04, 0x1c
        /*001a*/ 	.short	(.L_29 - .L_28)


	//   ....[0]....
.L_28:
        /*001c*/ 	.word	0x00000010


	//----- nvinfo : EIATTR_SW_WAR
	.align		4
.L_29:
        /*0020*/ 	.byte	0x04, 0x36
        /*0022*/ 	.short	(.L_31 - .L_30)
.L_30:
        /*0024*/ 	.word	0x00000008
.L_31:


//--------------------- .nv.callgraph             --------------------------
	.section	.nv.callgraph,"",@"SHT_CUDA_CALLGRAPH"
	.align	4
	.sectionentsize	8
	.align		4
        /*0000*/ 	.word	0x00000000
	.align		4
        /*0004*/ 	.word	0xffffffff
	.align		4
        /*0008*/ 	.word	0x00000000
	.align		4
        /*000c*/ 	.word	0xfffffffe
	.align		4
        /*0010*/ 	.word	0x00000000
	.align		4
        /*0014*/ 	.word	0xfffffffd
	.align		4
        /*0018*/ 	.word	0x00000000
	.align		4
        /*001c*/ 	.word	0xfffffffc


//--------------------- .text._Z3addPiS_S_        --------------------------
	.section	.text._Z3addPiS_S_,"ax",@progbits
	.align	128
        .global         _Z3addPiS_S_
        .type           _Z3addPiS_S_,@function
        .size           _Z3addPiS_S_,(.L_x_2 - _Z3addPiS_S_)
        .other          _Z3addPiS_S_,@"STO_CUDA_ENTRY STV_DEFAULT"
_Z3addPiS_S_:
.text._Z3addPiS_S_:
[----:B------:R-:W-:Y:S01]  /*0000*/  LDC R1, c[0x0][0x37c] ;  /* 0x0000df00ff017b82 */ /* 0x000fe20000000800 */
[----:B------:R-:W0:Y:S07]  /*0010*/  S2R R9, SR_CTAID.X ;  /* 0x0000000000097919 */ /* 0x000e2e0000002500 */
[----:B------:R-:W0:Y:S01]  /*0020*/  LDC.64 R2, c[0x0][0x380] ;  /* 0x0000e000ff027b82 */ /* 0x000e220000000a00 */
[----:B------:R-:W1:Y:S07]  /*0030*/  LDCU.64 UR4, c[0x0][0x358] ;  /* 0x00006b00ff0477ac */ /* 0x000e6e0008000a00 */
[----:B------:R-:W2:Y:S08]  /*0040*/  LDC.64 R4, c[0x0][0x388] ;  /* 0x0000e200ff047b82 */ /* 0x000eb00000000a00 */
[----:B------:R-:W3:Y:S01]  /*0050*/  LDC.64 R6, c[0x0][0x390] ;  /* 0x0000e400ff067b82 */ /* 0x000ee20000000a00 */
[----:B0-----:R-:W-:-:S04]  /*0060*/  IMAD.WIDE.U32 R2, R9, 0x4, R2 ;  /* 0x0000000409027825 */ /* 0x001fc800078e0002 */
[C---:B--2---:R-:W-:Y:S02]  /*0070*/  IMAD.WIDE.U32 R4, R9.reuse, 0x4, R4 ;  /* 0x0000000409047825 */ /* 0x044fe400078e0004 */
[----:B-1----:R-:W2:Y:S04]  /*0080*/  LDG.E R2, desc[UR4][R2.64] ;  /* 0x0000000402027981 */ /* 0x002ea8000c1e1900 */
[----:B------:R-:W2:Y:S01]  /*0090*/  LDG.E R5, desc[UR4][R4.64] ;  /* 0x0000000404057981 */ /* 0x000ea2000c1e1900 */
[----:B---3--:R-:W-:Y:S01]  /*00a0*/  IMAD.WIDE.U32 R6, R9, 0x4, R6 ;  /* 0x0000000409067825 */ /* 0x008fe200078e0006 */
[----:B--2---:R-:W-:-:S05]  /*00b0*/  IADD3 R9, PT, PT, R2, R5, RZ ;  /* 0x0000000502097210 */ /* 0x004fca0007ffe0ff */
[----:B------:R-:W-:Y:S01]  /*00c0*/  STG.E desc[UR4][R6.64], R9 ;  /* 0x0000000906007986 */ /* 0x000fe2000c101904 */
[----:B------:R-:W-:Y:S05]  /*00d0*/  EXIT ;  /* 0x000000000000794d */ /* 0x000fea0003800000 */
.L_x_0:
[----:B------:R-:W-:-:S00]  /*00e0*/  BRA `(.L_x_0) ;  /* 0xfffffffc00fc7947 */ /* 0x000fc0000383ffff */
[----:B------:R-:W-:-:S00]  /*00f0*/  NOP ;  /* 0x0000000000007918 */ /* 0x000fc00000000000 */
        /* <DEDUP_REMOVED lines=8> */
.L_x_2:


//--------------------- .text._Z11emptyKernelv    --------------------------
	.section	.text._Z11emptyKernelv,"ax",@progbits
	.align	128
        .global         _Z11emptyKernelv
        .type           _Z11emptyKernelv,@function
        .size           _Z11emptyKernelv,(.L_x_3 - _Z11emptyKernelv)
        .other          _Z11emptyKernelv,@"STO_CUDA_ENTRY STV_DEFAULT"
_Z11emptyKernelv:
.text._Z11emptyKernelv:
[----:B------:R-:W-:Y:S01]  /*0000*/  LDC R1, c[0x0][0x37c] ;  /* 0x0000df00ff017b82 */ /* 0x000fe20000000800 */
[----:B------:R-:W-:Y:S05]  /*0010*/  EXIT ;  /* 0x000000000000794d */ /* 0x000fea0003800000 */
.L_x_1:
        /* <DEDUP_REMOVED lines=14> */
.L_x_3:


//--------------------- .nv.shared.reserved.0     --------------------------
	.section	.nv.shared.reserved.0,"aw",@nobits
	.weak		__nv_reservedSMEM_offset_0_alias
	.size		__nv_reservedSMEM_offset_0_alias, 0, 64
	.other		__nv_reservedSMEM_offset_0_alias,@"STO_CUDA_RESERVED_SHARED STV_DEFAULT"
__nv_reservedSMEM_offset_0_alias:
	.zero		0
	.zero		64


//--------------------- .nv.constant0._Z3addPiS_S_ --------------------------
	.section	.nv.constant0._Z3addPiS_S_,"a",@progbits
	.sectionflags	@""
	.align	4
.nv.constant0._Z3addPiS_S_:
	.zero		920


//--------------------- .nv.constant0._Z11emptyKernelv --------------------------
	.section	.nv.constant0._Z11emptyKernelv,"a",@progbits
	.sectionflags	@""
	.align	4
.nv.constant0._Z11emptyKernelv:
	.zero		896


//--------------------- SYMBOLS --------------------------

	.type		.nv.reservedSmem.offset0,@object
	.size		.nv.reservedSmem.offset0,0x4
